	.headerflags	@"EF_CUDA_TEXMODE_UNIFIED EF_CUDA_64BIT_ADDRESS EF_CUDA_ACCELERATORS EF_CUDA_SM90 EF_CUDA_VIRTUAL_SM(EF_CUDA_SM90)"
	.elftype	@"ET_EXEC"


//--------------------- .nv.info                  --------------------------
	.section	.nv.info,"",@"SHT_CUDA_INFO"
	.align	4


	//----- nvinfo : EIATTR_REGCOUNT
	.align		4
        /*0000*/ 	.byte	0x04, 0x2f
        /*0002*/ 	.short	(.L_2 - .L_1)
	.align		4
.L_1:
        /*0004*/ 	.word	index@(triton_per_fused__native_batch_norm_legit_leaky_relu_leaky_relu_backward_0)
        /*0008*/ 	.word	0x00000018


	//----- nvinfo : EIATTR_MIN_STACK_SIZE
	.align		4
.L_2:
        /*000c*/ 	.byte	0x04, 0x12
        /*000e*/ 	.short	(.L_4 - .L_3)
	.align		4
.L_3:
        /*0010*/ 	.word	index@(triton_per_fused__native_batch_norm_legit_leaky_relu_leaky_relu_backward_0)
        /*0014*/ 	.word	0x00000000


	//----- nvinfo : EIATTR_FRAME_SIZE
	.align		4
.L_4:
        /*0018*/ 	.byte	0x04, 0x11
        /*001a*/ 	.short	(.L_6 - .L_5)
	.align		4
.L_5:
        /*001c*/ 	.word	index@(triton_per_fused__native_batch_norm_legit_leaky_relu_leaky_relu_backward_0)
        /*0020*/ 	.word	0x00000000


	//----- nvinfo : EIATTR_MIN_STACK_SIZE
	.align		4
.L_6:
        /*0024*/ 	.byte	0x04, 0x12
        /*0026*/ 	.short	(.L_8 - .L_7)
	.align		4
.L_7:
        /*0028*/ 	.word	index@(triton_per_fused__native_batch_norm_legit_leaky_relu_leaky_relu_backward_0)
        /*002c*/ 	.word	0x00000000
.L_8:


//--------------------- .nv.info.triton_per_fused__native_batch_norm_legit_leaky_relu_leaky_relu_backward_0 --------------------------
	.section	.nv.info.triton_per_fused__native_batch_norm_legit_leaky_relu_leaky_relu_backward_0,"",@"SHT_CUDA_INFO"
	.sectionflags	@""
	.align	4


	//----- nvinfo : EIATTR_CUDA_API_VERSION
	.align		4
        /*0000*/ 	.byte	0x04, 0x37
        /*0002*/ 	.short	(.L_10 - .L_9)
.L_9:
        /*0004*/ 	.word	0x0000007c


	//----- nvinfo : EIATTR_KPARAM_INFO
	.align		4
.L_10:
        /*0008*/ 	.byte	0x04, 0x17
        /*000a*/ 	.short	(.L_12 - .L_11)
.L_11:
        /*000c*/ 	.word	0x00000000
        /*0010*/ 	.short	0x0006
        /*0012*/ 	.short	0x002c
        /*0014*/ 	.byte	0x00, 0xf0, 0x11, 0x00


	//----- nvinfo : EIATTR_KPARAM_INFO
	.align		4
.L_12:
        /*0018*/ 	.byte	0x04, 0x17
        /*001a*/ 	.short	(.L_14 - .L_13)
.L_13:
        /*001c*/ 	.word	0x00000000
        /*0020*/ 	.short	0x0005
        /*0022*/ 	.short	0x0028
        /*0024*/ 	.byte	0x00, 0xf0, 0x11, 0x00


	//----- nvinfo : EIATTR_KPARAM_INFO
	.align		4
.L_14:
        /*0028*/ 	.byte	0x04, 0x17
        /*002a*/ 	.short	(.L_16 - .L_15)
.L_15:
        /*002c*/ 	.word	0x00000000
        /*0030*/ 	.short	0x0004
        /*0032*/ 	.short	0x0020
        /*0034*/ 	.byte	0x00, 0xf4, 0x21, 0x00


	//----- nvinfo : EIATTR_KPARAM_INFO
	.align		4
.L_16:
        /*0038*/ 	.byte	0x04, 0x17
        /*003a*/ 	.short	(.L_18 - .L_17)
.L_17:
        /*003c*/ 	.word	0x00000000
        /*0040*/ 	.short	0x0003
        /*0042*/ 	.short	0x0018
        /*0044*/ 	.byte	0x00, 0xf4, 0x21, 0x00


	//----- nvinfo : EIATTR_KPARAM_INFO
	.align		4
.L_18:
        /*0048*/ 	.byte	0x04, 0x17
        /*004a*/ 	.short	(.L_20 - .L_19)
.L_19:
        /*004c*/ 	.word	0x00000000
        /*0050*/ 	.short	0x0002
        /*0052*/ 	.short	0x0010
        /*0054*/ 	.byte	0x00, 0xf4, 0x21, 0x00


	//----- nvinfo : EIATTR_KPARAM_INFO
	.align		4
.L_20:
        /*0058*/ 	.byte	0x04, 0x17
        /*005a*/ 	.short	(.L_22 - .L_21)
.L_21:
        /*005c*/ 	.word	0x00000000
        /*0060*/ 	.short	0x0001
        /*0062*/ 	.short	0x0008
        /*0064*/ 	.byte	0x00, 0xf4, 0x21, 0x00


	//----- nvinfo : EIATTR_KPARAM_INFO
	.align		4
.L_22:
        /*0068*/ 	.byte	0x04, 0x17
        /*006a*/ 	.short	(.L_24 - .L_23)
.L_23:
        /*006c*/ 	.word	0x00000000
        /*0070*/ 	.short	0x0000
        /*0072*/ 	.short	0x0000
        /*0074*/ 	.byte	0x00, 0xf4, 0x21, 0x00


	//----- nvinfo : EIATTR_SPARSE_MMA_MASK
	.align		4
.L_24:
        /*0078*/ 	.byte	0x03, 0x50
        /*007a*/ 	.short	0x0000


	//----- nvinfo : EIATTR_MAXREG_COUNT
	.align		4
        /*007c*/ 	.byte	0x03, 0x1b
        /*007e*/ 	.short	0x00ff


	//----- nvinfo : EIATTR_COOP_GROUP_MASK_REGIDS
	.align		4
        /*0080*/ 	.byte	0x04, 0x29
        /*0082*/ 	.short	(.L_26 - .L_25)


	//   ....[0]....
.L_25:
        /*0084*/ 	.word	0xffffffff


	//   ....[1]....
        /*0088*/ 	.word	0xffffffff


	//   ....[2]....
        /*008c*/ 	.word	0xffffffff


	//   ....[3]....
        /*0090*/ 	.word	0xffffffff


	//   ....[4]....
        /*0094*/ 	.word	0xffffffff


	//   ....[5]....
        /*0098*/ 	.word	0xffffffff


	//   ....[6]....
        /*009c*/ 	.word	0xffffffff


	//   ....[7]....
        /*00a0*/ 	.word	0xffffffff


	//   ....[8]....
        /*00a4*/ 	.word	0xffffffff


	//   ....[9]....
        /*00a8*/ 	.word	0xffffffff


	//   ....[10]....
        /*00ac*/ 	.word	0xffffffff


	//   ....[11]....
        /*00b0*/ 	.word	0xffffffff


	//----- nvinfo : EIATTR_COOP_GROUP_INSTR_OFFSETS
	.align		4
.L_26:
        /*00b4*/ 	.byte	0x04, 0x28
        /*00b6*/ 	.short	(.L_28 - .L_27)


	//   ....[0]....
.L_27:
        /*00b8*/ 	.word	0x00000120


	//   ....[1]....
        /*00bc*/ 	.word	0x00000150


	//   ....[2]....
        /*00c0*/ 	.word	0x00000190


	//   ....[3]....
        /*00c4*/ 	.word	0x000001d0


	//   ....[4]....
        /*00c8*/ 	.word	0x000001f0


	//   ....[5]....
        /*00cc*/ 	.word	0x00000250


	//   ....[6]....
        /*00d0*/ 	.word	0x000002e0


	//   ....[7]....
        /*00d4*/ 	.word	0x00000310


	//   ....[8]....
        /*00d8*/ 	.word	0x00000330


	//   ....[9]....
        /*00dc*/ 	.word	0x00000350


	//   ....[10]....
        /*00e0*/ 	.word	0x00000380


	//   ....[11]....
        /*00e4*/ 	.word	0x000003e0


	//----- nvinfo : EIATTR_EXIT_INSTR_OFFSETS
	.align		4
.L_28:
        /*00e8*/ 	.byte	0x04, 0x1c
        /*00ea*/ 	.short	(.L_30 - .L_29)


	//   ....[0]....
.L_29:
        /*00ec*/ 	.word	0x00000560


	//   ....[1]....
        /*00f0*/ 	.word	0x00000580


	//----- nvinfo : EIATTR_REQNTID
	.align		4
.L_30:
        /*00f4*/ 	.byte	0x04, 0x10
        /*00f6*/ 	.short	(.L_32 - .L_31)
.L_31:
        /*00f8*/ 	.word	0x00000040
        /*00fc*/ 	.word	0x00000001
        /*0100*/ 	.word	0x00000001


	//----- nvinfo : EIATTR_CBANK_PARAM_SIZE
	.align		4
.L_32:
        /*0104*/ 	.byte	0x03, 0x19
        /*0106*/ 	.short	0x0030


	//----- nvinfo : EIATTR_PARAM_CBANK
	.align		4
        /*0108*/ 	.byte	0x04, 0x0a
        /*010a*/ 	.short	(.L_34 - .L_33)
	.align		4
.L_33:
        /*010c*/ 	.word	index@(.nv.constant0.triton_per_fused__native_batch_norm_legit_leaky_relu_leaky_relu_backward_0)
        /*0110*/ 	.short	0x0210
        /*0112*/ 	.short	0x0030


	//----- nvinfo : EIATTR_SW_WAR
	.align		4
.L_34:
        /*0114*/ 	.byte	0x04, 0x36
        /*0116*/ 	.short	(.L_36 - .L_35)
.L_35:
        /*0118*/ 	.word	0x00000008
.L_36:


//--------------------- .nv.callgraph             --------------------------
	.section	.nv.callgraph,"",@"SHT_CUDA_CALLGRAPH"
	.align	4
	.sectionentsize	8
	.align		4
        /*0000*/ 	.word	0x00000000
	.align		4
        /*0004*/ 	.word	0xffffffff
	.align		4
        /*0008*/ 	.word	0x00000000
	.align		4
        /*000c*/ 	.word	0xfffffffe
	.align		4
        /*0010*/ 	.word	0x00000000
	.align		4
        /*0014*/ 	.word	0xfffffffd
	.align		4
        /*0018*/ 	.word	0x00000000
	.align		4
        /*001c*/ 	.word	0xfffffffc


//--------------------- .nv.constant4             --------------------------
	.section	.nv.constant4,"a",@progbits
	.align	8
	.align		8
.nv.constant4:
        /*0000*/ 	.dword	_$_str


//--------------------- .text.triton_per_fused__native_batch_norm_legit_leaky_relu_leaky_relu_backward_0 --------------------------
	.section	.text.triton_per_fused__native_batch_norm_legit_leaky_relu_leaky_relu_backward_0,"ax",@progbits
	.sectionflags	@"SHF_BARRIERS=1"
	.align	128
        .global         triton_per_fused__native_batch_norm_legit_leaky_relu_leaky_relu_backward_0
        .type           triton_per_fused__native_batch_norm_legit_leaky_relu_leaky_relu_backward_0,@function
        .size           triton_per_fused__native_batch_norm_legit_leaky_relu_leaky_relu_backward_0,(.L_x_1 - triton_per_fused__native_batch_norm_legit_leaky_relu_leaky_relu_backward_0)
        .other          triton_per_fused__native_batch_norm_legit_leaky_relu_leaky_relu_backward_0,@"STO_CUDA_ENTRY STV_DEFAULT"
triton_per_fused__native_batch_norm_legit_leaky_relu_leaky_relu_backward_0:
.text.triton_per_fused__native_batch_norm_legit_leaky_relu_leaky_relu_backward_0:
[----:B------:R-:W0:Y:S02]  /*0000*/  LDC R1, c[0x0][0x28] ;  /* 0x00000a00ff017b82 */ /* 0x000e240000000800 */
[----:B------:R-:W1:Y:S01]  /*0010*/  S2R R13, SR_TID.X ;  /* 0x00000000000d7919 */ /* 0x000e620000002100 */
[----:B------:R-:W2:Y:S01]  /*0020*/  LDC.64 R6, c[0x0][0x210] ;  /* 0x00008400ff067b82 */ /* 0x000ea20000000a00 */
[----:B------:R-:W-:Y:S01]  /*0030*/  HFMA2.MMA R5, -RZ, RZ, 0, 0 ;  /* 0x00000000ff057435 */ /* 0x000fe200000001ff */
[----:B------:R-:W-:Y:S01]  /*0040*/  ULDC.64 UR6, c[0x0][0x208] ;  /* 0x0000820000067ab9 */ /* 0x000fe20000000a00 */
[----:B------:R-:W3:Y:S01]  /*0050*/  S2R R0, SR_CTAID.X ;  /* 0x0000000000007919 */ /* 0x000ee20000002500 */
[----:B-1----:R-:W-:Y:S02]  /*0060*/  LOP3.LUT R3, R13, 0x3f, RZ, 0xc0, !PT ;  /* 0x0000003f0d037812 */ /* 0x002fe400078ec0ff */
[C---:B---3--:R-:W-:Y:S02]  /*0070*/  ISETP.GE.AND P1, PT, R0.reuse, 0x10, PT ;  /* 0x000000100000780c */ /* 0x048fe40003f26270 */
[----:B------:R-:W-:-:S05]  /*0080*/  LEA R2, R0, R3, 0x6 ;  /* 0x0000000300027211 */ /* 0x000fca00078e30ff */
[----:B--2---:R-:W-:-:S06]  /*0090*/  IMAD.WIDE R6, R2, 0x4, R6 ;  /* 0x0000000402067825 */ /* 0x004fcc00078e0206 */
[----:B------:R-:W2:Y:S01]  /*00a0*/  @!P1 LDG.E R5, desc[UR6][R6.64] ;  /* 0x0000000606059981 */ /* 0x000ea2000c1e1900 */
[----:B------:R-:W1:Y:S01]  /*00b0*/  S2UR UR5, SR_CgaCtaId ;  /* 0x00000000000579c3 */ /* 0x000e620000008800 */
[C---:B------:R-:W-:Y:S01]  /*00c0*/  LOP3.LUT P2, RZ, R13.reuse, 0x1f, RZ, 0xc0, !PT ;  /* 0x0000001f0dff7812 */ /* 0x040fe2000784c0ff */
[----:B------:R-:W-:Y:S01]  /*00d0*/  UMOV UR4, 0x400 ;  /* 0x0000040000047882 */ /* 0x000fe20000000000 */
[----:B------:R-:W-:Y:S01]  /*00e0*/  ISETP.GE.AND P3, PT, R13, 0x2, PT ;  /* 0x000000020d00780c */ /* 0x000fe20003f66270 */
[----:B-1----:R-:W-:Y:S01]  /*00f0*/  UPRMT UR4, UR5, 0x654, UR4 ;  /* 0x0000065405047896 */ /* 0x002fe20008000004 */
[----:B--2---:R-:W-:-:S04]  /*0100*/  SEL R14, R5, RZ, !P1 ;  /* 0x000000ff050e7207 */ /* 0x004fc80004800000 */
[----:B------:R-:W-:-:S05]  /*0110*/  FSEL R5, R14, RZ, !P1 ;  /* 0x000000ff0e057208 */ /* 0x000fca0004800000 */
[----:B------:R-:W1:Y:S02]  /*0120*/  SHFL.BFLY PT, R8, R5, 0x10, 0x1f ;  /* 0x0e001f0005087f89 */ /* 0x000e6400000e0000 */
[----:B-1----:R-:W-:Y:S01]  /*0130*/  FADD R8, R5, R8 ;  /* 0x0000000805087221 */ /* 0x002fe20000000000 */
[----:B------:R-:W-:-:S04]  /*0140*/  SHF.R.U32.HI R5, RZ, 0x3, R13 ;  /* 0x00000003ff057819 */ /* 0x000fc8000001160d */
[----:B------:R-:W1:Y:S01]  /*0150*/  SHFL.BFLY PT, R9, R8, 0x8, 0x1f ;  /* 0x0d001f0008097f89 */ /* 0x000e6200000e0000 */
[----:B------:R-:W-:Y:S01]  /*0160*/  LOP3.LUT R7, R5, 0x4, RZ, 0xc0, !PT ;  /* 0x0000000405077812 */ /* 0x000fe200078ec0ff */
[----:B-1----:R-:W-:Y:S01]  /*0170*/  FADD R9, R8, R9 ;  /* 0x0000000908097221 */ /* 0x002fe20000000000 */
[----:B------:R-:W-:-:S04]  /*0180*/  LOP3.LUT R8, R13, 0x1, RZ, 0xc0, !PT ;  /* 0x000000010d087812 */ /* 0x000fc800078ec0ff */
[----:B------:R-:W1:Y:S01]  /*0190*/  SHFL.BFLY PT, R10, R9, 0x4, 0x1f ;  /* 0x0c801f00090a7f89 */ /* 0x000e6200000e0000 */
[----:B------:R-:W-:-:S04]  /*01a0*/  ISETP.NE.U32.AND P0, PT, R8, 0x1, PT ;  /* 0x000000010800780c */ /* 0x000fc80003f05070 */
[----:B------:R-:W-:Y:S01]  /*01b0*/  ISETP.LT.AND P0, PT, R13, 0x2, P0 ;  /* 0x000000020d00780c */ /* 0x000fe20000701270 */
[----:B-1----:R-:W-:-:S05]  /*01c0*/  FADD R10, R9, R10 ;  /* 0x0000000a090a7221 */ /* 0x002fca0000000000 */
[----:B------:R-:W1:Y:S02]  /*01d0*/  SHFL.BFLY PT, R11, R10, 0x2, 0x1f ;  /* 0x0c401f000a0b7f89 */ /* 0x000e6400000e0000 */
[----:B-1----:R-:W-:-:S05]  /*01e0*/  FADD R11, R10, R11 ;  /* 0x0000000b0a0b7221 */ /* 0x002fca0000000000 */
[----:B------:R-:W1:Y:S02]  /*01f0*/  SHFL.BFLY PT, R6, R11, 0x1, 0x1f ;  /* 0x0c201f000b067f89 */ /* 0x000e6400000e0000 */
[----:B-1----:R-:W-:Y:S01]  /*0200*/  FADD R16, R11, R6 ;  /* 0x000000060b107221 */ /* 0x002fe20000000000 */
[----:B------:R-:W-:-:S04]  /*0210*/  LEA R6, R13, UR4, 0x2 ;  /* 0x000000040d067c11 */ /* 0x000fc8000f8e10ff */
[----:B------:R-:W-:Y:S01]  /*0220*/  @!P2 STS [R7+UR4], R16 ;  /* 0x000000100700a988 */ /* 0x000fe20008000804 */
[----:B------:R-:W-:Y:S06]  /*0230*/  BAR.SYNC.DEFER_BLOCKING 0x0 ;  /* 0x0000000000007b1d */ /* 0x000fec0000010000 */
[----:B------:R-:W1:Y:S04]  /*0240*/  @!P3 LDS R12, [R6] ;  /* 0x00000000060cb984 */ /* 0x000e680000000800 */
[----:B-1----:R-:W1:Y:S02]  /*0250*/  SHFL.BFLY PT, R5, R12, 0x1, 0x1f ;  /* 0x0c201f000c057f89 */ /* 0x002e6400000e0000 */
[----:B-1----:R-:W-:-:S05]  /*0260*/  FADD R9, R12, R5 ;  /* 0x000000050c097221 */ /* 0x002fca0000000000 */
[----:B------:R-:W-:Y:S01]  /*0270*/  @P0 STS [R6], R9 ;  /* 0x0000000906000388 */ /* 0x000fe20000000800 */
[----:B------:R-:W-:Y:S06]  /*0280*/  BAR.SYNC.DEFER_BLOCKING 0x0 ;  /* 0x0000000000007b1d */ /* 0x000fec0000010000 */
[----:B------:R-:W1:Y:S02]  /*0290*/  LDS R5, [UR4] ;  /* 0x00000004ff057984 */ /* 0x000e640008000800 */
[----:B-1----:R-:W-:-:S04]  /*02a0*/  FMUL R5, R5, 0.015625 ;  /* 0x3c80000005057820 */ /* 0x002fc80000400000 */
[----:B------:R-:W-:-:S04]  /*02b0*/  FADD R14, R14, -R5 ;  /* 0x800000050e0e7221 */ /* 0x000fc80000000000 */
[----:B------:R-:W-:-:S05]  /*02c0*/  FMUL R8, R14, R14 ;  /* 0x0000000e0e087220 */ /* 0x000fca0000400000 */
[----:B------:R-:W-:-:S05]  /*02d0*/  FSEL R8, R8, RZ, !P1 ;  /* 0x000000ff08087208 */ /* 0x000fca0004800000 */
[----:B------:R-:W1:Y:S02]  /*02e0*/  SHFL.BFLY PT, R11, R8, 0x10, 0x1f ;  /* 0x0e001f00080b7f89 */ /* 0x000e6400000e0000 */
[----:B-1----:R-:W-:Y:S01]  /*02f0*/  FADD R11, R8, R11 ;  /* 0x0000000b080b7221 */ /* 0x002fe20000000000 */
[----:B------:R-:W-:Y:S06]  /*0300*/  BAR.SYNC.DEFER_BLOCKING 0x0 ;  /* 0x0000000000007b1d */ /* 0x000fec0000010000 */
[----:B------:R-:W1:Y:S02]  /*0310*/  SHFL.BFLY PT, R10, R11, 0x8, 0x1f ;  /* 0x0d001f000b0a7f89 */ /* 0x000e6400000e0000 */
[----:B-1----:R-:W-:-:S05]  /*0320*/  FADD R10, R11, R10 ;  /* 0x0000000a0b0a7221 */ /* 0x002fca0000000000 */
[----:B------:R-:W1:Y:S02]  /*0330*/  SHFL.BFLY PT, R9, R10, 0x4, 0x1f ;  /* 0x0c801f000a097f89 */ /* 0x000e6400000e0000 */
[----:B-1----:R-:W-:-:S05]  /*0340*/  FADD R9, R10, R9 ;  /* 0x000000090a097221 */ /* 0x002fca0000000000 */
[----:B------:R-:W1:Y:S02]  /*0350*/  SHFL.BFLY PT, R12, R9, 0x2, 0x1f ;  /* 0x0c401f00090c7f89 */ /* 0x000e6400000e0000 */
[----:B-1----:R-:W-:Y:S01]  /*0360*/  FADD R12, R9, R12 ;  /* 0x0000000c090c7221 */ /* 0x002fe20000000000 */
[----:B------:R-:W-:-:S04]  /*0370*/  MOV R9, 0x3c800000 ;  /* 0x3c80000000097802 */ /* 0x000fc80000000f00 */
[----:B------:R-:W1:Y:S02]  /*0380*/  SHFL.BFLY PT, R13, R12, 0x1, 0x1f ;  /* 0x0c201f000c0d7f89 */ /* 0x000e6400000e0000 */
[----:B-1----:R-:W-:Y:S02]  /*0390*/  FADD R18, R12, R13 ;  /* 0x0000000d0c127221 */ /* 0x002fe40000000000 */
[----:B------:R-:W1:Y:S03]  /*03a0*/  LDC.64 R12, c[0x0][0x230] ;  /* 0x00008c00ff0c7b82 */ /* 0x000e660000000a00 */
[----:B------:R-:W-:Y:S05]  /*03b0*/  @!P2 STS [R7+UR4], R18 ;  /* 0x000000120700a988 */ /* 0x000fea0008000804 */
[----:B------:R-:W-:Y:S06]  /*03c0*/  BAR.SYNC.DEFER_BLOCKING 0x0 ;  /* 0x0000000000007b1d */ /* 0x000fec0000010000 */
[----:B------:R-:W2:Y:S04]  /*03d0*/  @!P3 LDS R4, [R6] ;  /* 0x000000000604b984 */ /* 0x000ea80000000800 */
[----:B--2---:R-:W2:Y:S02]  /*03e0*/  SHFL.BFLY PT, R11, R4, 0x1, 0x1f ;  /* 0x0c201f00040b7f89 */ /* 0x004ea400000e0000 */
[----:B--2---:R-:W-:-:S05]  /*03f0*/  FADD R11, R4, R11 ;  /* 0x0000000b040b7221 */ /* 0x004fca0000000000 */
[----:B------:R2:W-:Y:S01]  /*0400*/  @P0 STS [R6], R11 ;  /* 0x0000000b06000388 */ /* 0x0005e20000000800 */
[----:B------:R-:W-:Y:S06]  /*0410*/  BAR.SYNC.DEFER_BLOCKING 0x0 ;  /* 0x0000000000007b1d */ /* 0x000fec0000010000 */
[----:B------:R-:W3:Y:S01]  /*0420*/  LDS R8, [UR4] ;  /* 0x00000004ff087984 */ /* 0x000ee20008000800 */
[----:B------:R-:W-:Y:S02]  /*0430*/  ULDC.64 UR4, c[0x0][0x228] ;  /* 0x00008a0000047ab9 */ /* 0x000fe40000000a00 */
[----:B------:R-:W-:-:S04]  /*0440*/  IADD3 R10, P2, R2, UR4, RZ ;  /* 0x00000004020a7c10 */ /* 0x000fc8000ff5e0ff */
[----:B--2---:R-:W-:Y:S01]  /*0450*/  LEA.HI.X.SX32 R11, R2, UR5, 0x1, P2 ;  /* 0x00000005020b7c11 */ /* 0x004fe200090f0eff */
[----:B---3--:R-:W-:Y:S02]  /*0460*/  FFMA R16, R8, R9, 9.9999997473787516356e-06 ;  /* 0x3727c5ac08107423 */ /* 0x008fe40000000009 */
[----:B------:R-:W2:Y:S02]  /*0470*/  LDC.64 R8, c[0x0][0x220] ;  /* 0x00008800ff087b82 */ /* 0x000ea40000000a00 */
[----:B------:R-:W3:Y:S02]  /*0480*/  MUFU.RSQ R17, R16 ;  /* 0x0000001000117308 */ /* 0x000ee40000001400 */
[----:B---3--:R-:W-:-:S04]  /*0490*/  FMUL R19, R14, R17 ;  /* 0x000000110e137220 */ /* 0x008fc80000400000 */
[----:B------:R-:W3:Y:S01]  /*04a0*/  LDC.64 R14, c[0x0][0x218] ;  /* 0x00008600ff0e7b82 */ /* 0x000ee20000000a00 */
[----:B------:R-:W-:Y:S01]  /*04b0*/  FSETP.GT.AND P0, PT, R19, RZ, PT ;  /* 0x000000ff1300720b */ /* 0x000fe20003f04000 */
[----:B--2---:R-:W-:-:S12]  /*04c0*/  IMAD.WIDE R6, R2, 0x4, R8 ;  /* 0x0000000402067825 */ /* 0x004fd800078e0208 */
[----:B------:R-:W-:Y:S01]  /*04d0*/  @!P0 FMUL R19, R19, 0.20000000298023223877 ;  /* 0x3e4ccccd13138820 */ /* 0x000fe20000400000 */
[----:B------:R-:W-:Y:S01]  /*04e0*/  ISETP.EQ.AND P0, PT, R3, RZ, !P1 ;  /* 0x000000ff0300720c */ /* 0x000fe20004f02270 */
[----:B-1----:R-:W-:-:S03]  /*04f0*/  IMAD.WIDE R2, R0, 0x4, R12 ;  /* 0x0000000400027825 */ /* 0x002fc600078e020c */
[----:B------:R-:W-:Y:S01]  /*0500*/  FSETP.GT.AND P3, PT, R19, RZ, PT ;  /* 0x000000ff1300720b */ /* 0x000fe20003f64000 */
[----:B------:R1:W-:Y:S01]  /*0510*/  @!P1 STG.E desc[UR6][R6.64], R19 ;  /* 0x0000001306009986 */ /* 0x0003e2000c101906 */
[----:B---3--:R-:W-:Y:S02]  /*0520*/  IMAD.WIDE R8, R0, 0x4, R14 ;  /* 0x0000000400087825 */ /* 0x008fe400078e020e */
[----:B------:R-:W-:-:S05]  /*0530*/  SEL R21, RZ, 0x1, !P3 ;  /* 0x00000001ff157807 */ /* 0x000fca0005800000 */
[----:B------:R1:W-:Y:S04]  /*0540*/  @!P1 STG.E.U8 desc[UR6][R10.64], R21 ;  /* 0x000000150a009986 */ /* 0x0003e8000c101106 */
[----:B------:R1:W-:Y:S01]  /*0550*/  @P0 STG.E desc[UR6][R2.64], R17 ;  /* 0x0000001102000986 */ /* 0x0003e2000c101906 */
[----:B------:R-:W-:Y:S05]  /*0560*/  @!P0 EXIT ;  /* 0x000000000000894d */ /* 0x000fea0003800000 */
[----:B------:R-:W-:Y:S01]  /*0570*/  STG.E desc[UR6][R8.64], R5 ;  /* 0x0000000508007986 */ /* 0x000fe2000c101906 */
[----:B------:R-:W-:Y:S05]  /*0580*/  EXIT ;  /* 0x000000000000794d */ /* 0x000fea0003800000 */
.L_x_0:
[----:B------:R-:W-:-:S00]  /*0590*/  BRA `(.L_x_0) ;  /* 0xfffffffc00fc7947 */ /* 0x000fc0000383ffff */
[----:B------:R-:W-:-:S00]  /*05a0*/  NOP ;  /* 0x0000000000007918 */ /* 0x000fc00000000000 */
        /* <DEDUP_REMOVED lines=13> */
.L_x_1:


//--------------------- .nv.global.init           --------------------------
	.section	.nv.global.init,"aw",@progbits
.nv.global.init:
	.type		_$_str,@object
	.size		_$_str,(.L_0 - _$_str)
_$_str:
        /*0000*/ 	.byte	0x5f, 0x5f, 0x43, 0x55, 0x44, 0x41, 0x5f, 0x46, 0x54, 0x5a, 0x00
.L_0:


//--------------------- .nv.shared.triton_per_fused__native_batch_norm_legit_leaky_relu_leaky_relu_backward_0 --------------------------
	.section	.nv.shared.triton_per_fused__native_batch_norm_legit_leaky_relu_leaky_relu_backward_0,"aw",@nobits
	.sectionflags	@""
	.align	16
	.zero		1024


//--------------------- .nv.constant0.triton_per_fused__native_batch_norm_legit_leaky_relu_leaky_relu_backward_0 --------------------------
	.section	.nv.constant0.triton_per_fused__native_batch_norm_legit_leaky_relu_leaky_relu_backward_0,"a",@progbits
	.sectionflags	@""
	.align	4
.nv.constant0.triton_per_fused__native_batch_norm_legit_leaky_relu_leaky_relu_backward_0:
	.zero		576
